	.version 1.4
	.target sm_10, map_f64_to_f32
	// compiled with C:\Program Files\NVIDIA GPU Computing Toolkit\CUDA\v4.0\bin\/../open64/lib//be.exe
	// nvopencc 4.0 built on 2011-05-13

	//-----------------------------------------------------------
	// Compiling C:/Users/Cmor/AppData/Local/Temp/tmpxft_00000a3c_00000000-11_catUnpack.cpp3.i (C:/Users/Cmor/AppData/Local/Temp/ccBI#.a03264)
	//-----------------------------------------------------------

	//-----------------------------------------------------------
	// Options:
	//-----------------------------------------------------------
	//  Target:ptx, ISA:sm_10, Endian:little, Pointer Size:64
	//  -O3	(Optimization level)
	//  -g0	(Debug level)
	//  -m2	(Report advisories)
	//-----------------------------------------------------------

	.file	1	"C:/Users/Cmor/AppData/Local/Temp/tmpxft_00000a3c_00000000-10_catUnpack.cudafe2.gpu"
	.file	2	"c:\program files (x86)\microsoft visual studio 10.0\vc\include\codeanalysis\sourceannotations.h"
	.file	3	"C:\Program Files\NVIDIA GPU Computing Toolkit\CUDA\v4.0\bin\/../include\crt/device_runtime.h"
	.file	4	"C:\Program Files\NVIDIA GPU Computing Toolkit\CUDA\v4.0\bin\/../include\host_defines.h"
	.file	5	"C:\Program Files\NVIDIA GPU Computing Toolkit\CUDA\v4.0\bin\/../include\builtin_types.h"
	.file	6	"c:\program files\nvidia gpu computing toolkit\cuda\v4.0\include\device_types.h"
	.file	7	"c:\program files\nvidia gpu computing toolkit\cuda\v4.0\include\driver_types.h"
	.file	8	"c:\program files\nvidia gpu computing toolkit\cuda\v4.0\include\surface_types.h"
	.file	9	"c:\program files\nvidia gpu computing toolkit\cuda\v4.0\include\texture_types.h"
	.file	10	"c:\program files\nvidia gpu computing toolkit\cuda\v4.0\include\vector_types.h"
	.file	11	"c:\program files\nvidia gpu computing toolkit\cuda\v4.0\include\builtin_types.h"
	.file	12	"c:\program files\nvidia gpu computing toolkit\cuda\v4.0\include\host_defines.h"
	.file	13	"C:\Program Files\NVIDIA GPU Computing Toolkit\CUDA\v4.0\bin\/../include\device_launch_parameters.h"
	.file	14	"c:\program files\nvidia gpu computing toolkit\cuda\v4.0\include\crt\storage_class.h"
	.file	15	"C:\Program Files (x86)\Microsoft Visual Studio 10.0\VC\bin/../../VC/INCLUDE\time.h"
	.file	16	"catUnpack.cu"
	.file	17	"C:\Program Files\NVIDIA GPU Computing Toolkit\CUDA\v4.0\bin\/../include\common_functions.h"
	.file	18	"c:\program files\nvidia gpu computing toolkit\cuda\v4.0\include\math_functions.h"
	.file	19	"c:\program files\nvidia gpu computing toolkit\cuda\v4.0\include\math_constants.h"
	.file	20	"c:\program files\nvidia gpu computing toolkit\cuda\v4.0\include\device_functions.h"
	.file	21	"c:\program files\nvidia gpu computing toolkit\cuda\v4.0\include\sm_11_atomic_functions.h"
	.file	22	"c:\program files\nvidia gpu computing toolkit\cuda\v4.0\include\sm_12_atomic_functions.h"
	.file	23	"c:\program files\nvidia gpu computing toolkit\cuda\v4.0\include\sm_13_double_functions.h"
	.file	24	"c:\program files\nvidia gpu computing toolkit\cuda\v4.0\include\sm_20_atomic_functions.h"
	.file	25	"c:\program files\nvidia gpu computing toolkit\cuda\v4.0\include\sm_20_intrinsics.h"
	.file	26	"c:\program files\nvidia gpu computing toolkit\cuda\v4.0\include\surface_functions.h"
	.file	27	"c:\program files\nvidia gpu computing toolkit\cuda\v4.0\include\texture_fetch_functions.h"
	.file	28	"c:\program files\nvidia gpu computing toolkit\cuda\v4.0\include\math_functions_dbl_ptx1.h"


	.entry _Z9catUnpackPiPfS_S_iS_i (
		.param .u64 __cudaparm__Z9catUnpackPiPfS_S_iS_i_nodestatus,
		.param .u64 __cudaparm__Z9catUnpackPiPfS_S_iS_i_xbestsplit,
		.param .u64 __cudaparm__Z9catUnpackPiPfS_S_iS_i_bestvar,
		.param .u64 __cudaparm__Z9catUnpackPiPfS_S_iS_i_cat,
		.param .s32 __cudaparm__Z9catUnpackPiPfS_S_iS_i_maxcat,
		.param .u64 __cudaparm__Z9catUnpackPiPfS_S_iS_i_cbestsplit,
		.param .s32 __cudaparm__Z9catUnpackPiPfS_S_iS_i_maxTreeSize)
	{
	.reg .u32 %r<27>;
	.reg .u64 %rd<22>;
	.reg .f32 %f<3>;
	.reg .pred %p<11>;
	.loc	16	6	0
$LDWbegin__Z9catUnpackPiPfS_S_iS_i:
	ld.param.s32 	%r1, [__cudaparm__Z9catUnpackPiPfS_S_iS_i_maxcat];
	mov.u32 	%r2, 1;
	setp.le.s32 	%p1, %r1, %r2;
	@%p1 bra 	$Lt_0_5634;
	.loc	16	16	0
	ld.param.s32 	%r3, [__cudaparm__Z9catUnpackPiPfS_S_iS_i_maxTreeSize];
	cvt.s32.u16 	%r4, %tid.x;
	mul.lo.s32 	%r5, %r4, %r3;
	mov.s32 	%r6, %r5;
	add.s32 	%r7, %r5, %r3;
	setp.le.s32 	%p2, %r7, %r5;
	@%p2 bra 	$Lt_0_6146;
	ld.param.s32 	%r3, [__cudaparm__Z9catUnpackPiPfS_S_iS_i_maxTreeSize];
	mov.s32 	%r8, %r3;
	mov.s32 	%r9, 0;
	.loc	16	6	0
	ld.param.s32 	%r1, [__cudaparm__Z9catUnpackPiPfS_S_iS_i_maxcat];
	.loc	16	16	0
	setp.gt.s32 	%p3, %r1, %r9;
	cvt.s64.s32 	%rd1, %r5;
	mov.s64 	%rd2, %rd1;
	mul.wide.s32 	%rd3, %r5, 4;
	ld.param.u64 	%rd4, [__cudaparm__Z9catUnpackPiPfS_S_iS_i_nodestatus];
	mov.s32 	%r10, %r8;
$Lt_0_6658:
 //<loop> Loop body line 16, nesting depth: 1, estimated iterations: unknown
	@!%p3 bra 	$Lt_0_6914;
	.loc	16	6	0
	ld.param.s32 	%r1, [__cudaparm__Z9catUnpackPiPfS_S_iS_i_maxcat];
	.loc	16	16	0
	mov.s32 	%r11, %r1;
	mov.s32 	%r12, %r6;
	add.s32 	%r13, %r6, %r1;
	ld.param.u64 	%rd5, [__cudaparm__Z9catUnpackPiPfS_S_iS_i_cbestsplit];
	mul.lo.u64 	%rd6, %rd2, 4;
	add.u64 	%rd7, %rd5, %rd6;
	mov.s32 	%r14, %r11;
$Lt_0_7426:
 //<loop> Loop body line 16, nesting depth: 2, estimated iterations: unknown
	.loc	16	19	0
	mov.s32 	%r15, 0;
	st.global.s32 	[%rd7+0], %r15;
	add.s32 	%r12, %r12, 1;
	add.u64 	%rd7, %rd7, 4;
	setp.ne.s32 	%p4, %r12, %r13;
	@%p4 bra 	$Lt_0_7426;
$Lt_0_6914:
	.loc	16	16	0
	ld.param.u64 	%rd4, [__cudaparm__Z9catUnpackPiPfS_S_iS_i_nodestatus];
	.loc	16	19	0
	add.u64 	%rd8, %rd3, %rd4;
	ld.global.s32 	%r16, [%rd8+0];
	mov.u32 	%r17, -1;
	setp.eq.s32 	%p5, %r16, %r17;
	@%p5 bra 	$Lt_0_7938;
	ld.param.u64 	%rd9, [__cudaparm__Z9catUnpackPiPfS_S_iS_i_cat];
	ld.param.u64 	%rd10, [__cudaparm__Z9catUnpackPiPfS_S_iS_i_bestvar];
	add.u64 	%rd11, %rd10, %rd3;
	ld.global.s32 	%r18, [%rd11+0];
	cvt.s64.s32 	%rd12, %r18;
	mul.wide.s32 	%rd13, %r18, 4;
	add.u64 	%rd14, %rd9, %rd13;
	ld.global.s32 	%r19, [%rd14+-4];
	mov.u32 	%r20, 1;
	setp.le.s32 	%p6, %r19, %r20;
	@%p6 bra 	$Lt_0_8450;
	.loc	16	25	0
	ld.param.u64 	%rd15, [__cudaparm__Z9catUnpackPiPfS_S_iS_i_xbestsplit];
	add.u64 	%rd16, %rd15, %rd3;
	ld.global.f32 	%f1, [%rd16+0];
	cvt.rzi.u32.f32 	%r21, %f1;
	mov.u32 	%r22, 0;
	setp.eq.u32 	%p7, %r21, %r22;
	@%p7 bra 	$Lt_0_8962;
	ld.param.u64 	%rd17, [__cudaparm__Z9catUnpackPiPfS_S_iS_i_cbestsplit];
	.loc	16	6	0
	ld.param.s32 	%r1, [__cudaparm__Z9catUnpackPiPfS_S_iS_i_maxcat];
	.loc	16	25	0
	mul.lo.s32 	%r23, %r6, %r1;
	cvt.s64.s32 	%rd18, %r23;
	mul.wide.s32 	%rd19, %r23, 4;
	add.u64 	%rd20, %rd17, %rd19;
$Lt_0_9474:
 //<loop> Loop body line 25, nesting depth: 2, estimated iterations: unknown
	.loc	16	28	0
	and.b32 	%r24, %r21, 1;
	st.global.s32 	[%rd20+0], %r24;
	.loc	16	27	0
	shr.u32 	%r21, %r21, 1;
	add.u64 	%rd20, %rd20, 4;
	mov.u32 	%r25, 0;
	setp.ne.u32 	%p8, %r21, %r25;
	@%p8 bra 	$Lt_0_9474;
$Lt_0_8962:
$Lt_0_8450:
$Lt_0_7938:
	add.s32 	%r6, %r6, 1;
	add.s64 	%rd2, %rd2, 1;
	add.u64 	%rd3, %rd3, 4;
	setp.ne.s32 	%p9, %r7, %r6;
	@%p9 bra 	$Lt_0_6658;
$Lt_0_6146:
$Lt_0_5634:
	.loc	16	34	0
	exit;
$LDWend__Z9catUnpackPiPfS_S_iS_i:
	} // _Z9catUnpackPiPfS_S_iS_i



// ===== COMPILED SASS (sm_100) =====

	.target	sm_100

	.elftype	@"ET_EXEC"


//--------------------- .note.nv.tkinfo           --------------------------
	.section	.note.nv.tkinfo,"",@"SHT_NOTE"
	.sectionflags	@"SHF_NOTE_NV_TKINFO"
	.tkinfo
        /*0018*/ 	.word	0x00000002
        /*0030*/ 	.string	""
        /*0030*/ 	.string	"ptxas"
        /*0030*/ 	.string	"Cuda compilation tools, release 13.0, V13.0.88"
        /*0030*/ 	.string	"Build cuda_13.0.r13.0/compiler.36424714_0"
        /*0030*/ 	.string	"-arch sm_100 "



//--------------------- .note.nv.cuinfo           --------------------------
	.section	.note.nv.cuinfo,"",@"SHT_NOTE"
	.sectionflags	@"SHF_NOTE_NV_CUINFO"
        /*0018*/ 	.short	0x0002
        /*001a*/ 	.short	0x000a
        /*001c*/ 	.short	0x0082
	.zero		2


//--------------------- .nv.info                  --------------------------
	.section	.nv.info,"",@"SHT_CUDA_INFO"
	.align	4


	//----- nvinfo : EIATTR_REGCOUNT
	.align		4
        /*0000*/ 	.byte	0x04, 0x2f
        /*0002*/ 	.short	(.L_1 - .L_0)
	.align		4
.L_0:
        /*0004*/ 	.word	index@(_Z9catUnpackPiPfS_S_iS_i)
        /*0008*/ 	.word	0x00000010


	//----- nvinfo : EIATTR_FRAME_SIZE
	.align		4
.L_1:
        /*000c*/ 	.byte	0x04, 0x11
        /*000e*/ 	.short	(.L_3 - .L_2)
	.align		4
.L_2:
        /*0010*/ 	.word	index@(_Z9catUnpackPiPfS_S_iS_i)
        /*0014*/ 	.word	0x00000000


	//----- nvinfo : EIATTR_MIN_STACK_SIZE
	.align		4
.L_3:
        /*0018*/ 	.byte	0x04, 0x12
        /*001a*/ 	.short	(.L_5 - .L_4)
	.align		4
.L_4:
        /*001c*/ 	.word	index@(_Z9catUnpackPiPfS_S_iS_i)
        /*0020*/ 	.word	0x00000000
.L_5:


//--------------------- .nv.compat                --------------------------
	.section	.nv.compat,"",@"SHT_CUDA_COMPAT_INFO"
	.align	4
        /*0000*/ 	.byte	0x02, 0x09, 0x00, 0x00, 0x02, 0x02, 0x01, 0x00, 0x02, 0x05, 0x05, 0x00, 0x03, 0x07, 0x01, 0x01
        /*0010*/ 	.byte	0x02, 0x03, 0x00, 0x00, 0x02, 0x06, 0x01, 0x00, 0x04, 0x0b, 0x08, 0x00, 0x09, 0x00, 0x00, 0x00
        /*0020*/ 	.byte	0x00, 0x00, 0x00, 0x00


//--------------------- .nv.info._Z9catUnpackPiPfS_S_iS_i --------------------------
	.section	.nv.info._Z9catUnpackPiPfS_S_iS_i,"",@"SHT_CUDA_INFO"
	.sectionflags	@""
	.align	4


	//----- nvinfo : EIATTR_CUDA_API_VERSION
	.align		4
        /*0000*/ 	.byte	0x04, 0x37
        /*0002*/ 	.short	(.L_7 - .L_6)
.L_6:
        /*0004*/ 	.word	0x00000082


	//----- nvinfo : EIATTR_KPARAM_INFO
	.align		4
.L_7:
        /*0008*/ 	.byte	0x04, 0x17
        /*000a*/ 	.short	(.L_9 - .L_8)
.L_8:
        /*000c*/ 	.word	0x00000000
        /*0010*/ 	.short	0x0006
        /*0012*/ 	.short	0x0030
        /*0014*/ 	.byte	0x00, 0xf0, 0x11, 0x00


	//----- nvinfo : EIATTR_KPARAM_INFO
	.align		4
.L_9:
        /*0018*/ 	.byte	0x04, 0x17
        /*001a*/ 	.short	(.L_11 - .L_10)
.L_10:
        /*001c*/ 	.word	0x00000000
        /*0020*/ 	.short	0x0005
        /*0022*/ 	.short	0x0028
        /*0024*/ 	.byte	0x00, 0xf0, 0x21, 0x00


	//----- nvinfo : EIATTR_KPARAM_INFO
	.align		4
.L_11:
        /*0028*/ 	.byte	0x04, 0x17
        /*002a*/ 	.short	(.L_13 - .L_12)
.L_12:
        /*002c*/ 	.word	0x00000000
        /*0030*/ 	.short	0x0004
        /*0032*/ 	.short	0x0020
        /*0034*/ 	.byte	0x00, 0xf0, 0x11, 0x00


	//----- nvinfo : EIATTR_KPARAM_INFO
	.align		4
.L_13:
        /*0038*/ 	.byte	0x04, 0x17
        /*003a*/ 	.short	(.L_15 - .L_14)
.L_14:
        /*003c*/ 	.word	0x00000000
        /*0040*/ 	.short	0x0003
        /*0042*/ 	.short	0x0018
        /*0044*/ 	.byte	0x00, 0xf0, 0x21, 0x00


	//----- nvinfo : EIATTR_KPARAM_INFO
	.align		4
.L_15:
        /*0048*/ 	.byte	0x04, 0x17
        /*004a*/ 	.short	(.L_17 - .L_16)
.L_16:
        /*004c*/ 	.word	0x00000000
        /*0050*/ 	.short	0x0002
        /*0052*/ 	.short	0x0010
        /*0054*/ 	.byte	0x00, 0xf0, 0x21, 0x00


	//----- nvinfo : EIATTR_KPARAM_INFO
	.align		4
.L_17:
        /*0058*/ 	.byte	0x04, 0x17
        /*005a*/ 	.short	(.L_19 - .L_18)
.L_18:
        /*005c*/ 	.word	0x00000000
        /*0060*/ 	.short	0x0001
        /*0062*/ 	.short	0x0008
        /*0064*/ 	.byte	0x00, 0xf0, 0x21, 0x00


	//----- nvinfo : EIATTR_KPARAM_INFO
	.align		4
.L_19:
        /*0068*/ 	.byte	0x04, 0x17
        /*006a*/ 	.short	(.L_21 - .L_20)
.L_20:
        /*006c*/ 	.word	0x00000000
        /*0070*/ 	.short	0x0000
        /*0072*/ 	.short	0x0000
        /*0074*/ 	.byte	0x00, 0xf0, 0x21, 0x00


	//----- nvinfo : EIATTR_SPARSE_MMA_MASK
	.align		4
.L_21:
        /*0078*/ 	.byte	0x03, 0x50
        /*007a*/ 	.short	0x0000


	//----- nvinfo : EIATTR_MAXREG_COUNT
	.align		4
        /*007c*/ 	.byte	0x03, 0x1b
        /*007e*/ 	.short	0x00ff


	//----- nvinfo : EIATTR_MERCURY_ISA_VERSION
	.align		4
        /*0080*/ 	.byte	0x03, 0x5f
        /*0082*/ 	.short	0x0101


	//----- nvinfo : EIATTR_VRC_CTA_INIT_COUNT
	.align		4
        /*0084*/ 	.byte	0x02, 0x4a
	.zero		1
	.zero		1


	//----- nvinfo : EIATTR_EXIT_INSTR_OFFSETS
	.align		4
        /*0088*/ 	.byte	0x04, 0x1c
        /*008a*/ 	.short	(.L_23 - .L_22)


	//   ....[0]....
.L_22:
        /*008c*/ 	.word	0x00000030


	//   ....[1]....
        /*0090*/ 	.word	0x000000a0


	//   ....[2]....
        /*0094*/ 	.word	0x00000740


	//----- nvinfo : EIATTR_CRS_STACK_SIZE
	.align		4
.L_23:
        /*0098*/ 	.byte	0x04, 0x1e
        /*009a*/ 	.short	(.L_25 - .L_24)
.L_24:
        /*009c*/ 	.word	0x00000000


	//----- nvinfo : EIATTR_CBANK_PARAM_SIZE
	.align		4
.L_25:
        /*00a0*/ 	.byte	0x03, 0x19
        /*00a2*/ 	.short	0x0034


	//----- nvinfo : EIATTR_PARAM_CBANK
	.align		4
        /*00a4*/ 	.byte	0x04, 0x0a
        /*00a6*/ 	.short	(.L_27 - .L_26)
	.align		4
.L_26:
        /*00a8*/ 	.word	index@(.nv.constant0._Z9catUnpackPiPfS_S_iS_i)
        /*00ac*/ 	.short	0x0380
        /*00ae*/ 	.short	0x0034


	//----- nvinfo : EIATTR_SW_WAR
	.align		4
.L_27:
        /*00b0*/ 	.byte	0x04, 0x36
        /*00b2*/ 	.short	(.L_29 - .L_28)
.L_28:
        /*00b4*/ 	.word	0x00000008
.L_29:


//--------------------- .nv.callgraph             --------------------------
	.section	.nv.callgraph,"",@"SHT_CUDA_CALLGRAPH"
	.align	4
	.sectionentsize	8
	.align		4
        /*0000*/ 	.word	0x00000000
	.align		4
        /*0004*/ 	.word	0xffffffff
	.align		4
        /*0008*/ 	.word	0x00000000
	.align		4
        /*000c*/ 	.word	0xfffffffe
	.align		4
        /*0010*/ 	.word	0x00000000
	.align		4
        /*0014*/ 	.word	0xfffffffd
	.align		4
        /*0018*/ 	.word	0x00000000
	.align		4
        /*001c*/ 	.word	0xfffffffc


//--------------------- .text._Z9catUnpackPiPfS_S_iS_i --------------------------
	.section	.text._Z9catUnpackPiPfS_S_iS_i,"ax",@progbits
	.align	128
.text._Z9catUnpackPiPfS_S_iS_i:
        .type           _Z9catUnpackPiPfS_S_iS_i,@function
        .size           _Z9catUnpackPiPfS_S_iS_i,(.L_x_12 - _Z9catUnpackPiPfS_S_iS_i)
        .other          _Z9catUnpackPiPfS_S_iS_i,@"STO_CUDA_ENTRY STV_DEFAULT"
_Z9catUnpackPiPfS_S_iS_i:
[----:B------:R-:W-:Y:S08]  /*0000*/  LDC R1, c[0x0][0x37c] ;  /* 0x0000df00ff017b82 */ /* 0x000ff00000000800 */
[----:B------:R-:W0:Y:S02]  /*0010*/  LDC R3, c[0x0][0x3a0] ;  /* 0x0000e800ff037b82 */ /* 0x000e240000000800 */
[----:B0-----:R-:W-:-:S13]  /*0020*/  ISETP.GT.AND P0, PT, R3, 0x1, PT ;  /* 0x000000010300780c */ /* 0x001fda0003f04270 */
[----:B------:R-:W-:Y:S05]  /*0030*/  @!P0 EXIT ;  /* 0x000000000000894d */ /* 0x000fea0003800000 */
[----:B------:R-:W0:Y:S01]  /*0040*/  S2R R0, SR_TID.X ;  /* 0x0000000000007919 */ /* 0x000e220000002100 */
[----:B------:R-:W1:Y:S01]  /*0050*/  LDCU UR4, c[0x0][0x3b0] ;  /* 0x00007600ff0477ac */ /* 0x000e620008000800 */
[----:B0-----:R-:W-:-:S05]  /*0060*/  LOP3.LUT R0, R0, 0xffff, RZ, 0xc0, !PT ;  /* 0x0000ffff00007812 */ /* 0x001fca00078ec0ff */
[----:B-1----:R-:W-:-:S04]  /*0070*/  IMAD R7, R0, UR4, RZ ;  /* 0x0000000400077c24 */ /* 0x002fc8000f8e02ff */
[----:B------:R-:W-:-:S05]  /*0080*/  VIADD R2, R7, UR4 ;  /* 0x0000000407027c36 */ /* 0x000fca0008000000 */
[----:B------:R-:W-:-:S13]  /*0090*/  ISETP.GT.AND P0, PT, R2, R7, PT ;  /* 0x000000070200720c */ /* 0x000fda0003f04270 */
[----:B------:R-:W-:Y:S05]  /*00a0*/  @!P0 EXIT ;  /* 0x000000000000894d */ /* 0x000fea0003800000 */
[----:B------:R-:W-:Y:S01]  /*00b0*/  IMAD.WIDE R4, R7, 0x4, RZ ;  /* 0x0000000407047825 */ /* 0x000fe200078e02ff */
[----:B------:R-:W-:Y:S01]  /*00c0*/  ISETP.GT.AND P1, PT, R3, RZ, PT ;  /* 0x000000ff0300720c */ /* 0x000fe20003f24270 */
[----:B------:R-:W0:Y:S01]  /*00d0*/  LDCU.64 UR4, c[0x0][0x358] ;  /* 0x00006b00ff0477ac */ /* 0x000e220008000a00 */
[----:B------:R-:W-:Y:S01]  /*00e0*/  SHF.R.S32.HI R10, RZ, 0x1f, R7 ;  /* 0x0000001fff0a7819 */ /* 0x000fe20000011407 */
[----:B------:R-:W-:Y:S02]  /*00f0*/  IMAD.MOV.U32 R0, RZ, RZ, R4 ;  /* 0x000000ffff007224 */ /* 0x000fe400078e0004 */
[----:B------:R-:W-:Y:S02]  /*0100*/  IMAD.MOV.U32 R3, RZ, RZ, R5 ;  /* 0x000000ffff037224 */ /* 0x000fe400078e0005 */
[--C-:B------:R-:W-:Y:S02]  /*0110*/  IMAD.MOV.U32 R5, RZ, RZ, R7.reuse ;  /* 0x000000ffff057224 */ /* 0x100fe400078e0007 */
[----:B------:R-:W-:-:S07]  /*0120*/  IMAD.MOV.U32 R4, RZ, RZ, R7 ;  /* 0x000000ffff047224 */ /* 0x000fce00078e0007 */
.L_x_10:
[----:B------:R-:W-:Y:S05]  /*0130*/  @!P1 BRA `(.L_x_0) ;  /* 0x0000000000d89947 */ /* 0x000fea0003800000 */
[----:B------:R-:W1:Y:S01]  /*0140*/  LDCU UR6, c[0x0][0x3a0] ;  /* 0x00007400ff0677ac */ /* 0x000e620008000800 */
[----:B------:R-:W2:Y:S01]  /*0150*/  LDC.64 R6, c[0x0][0x3a8] ;  /* 0x0000ea00ff067b82 */ /* 0x000ea20000000a00 */
[----:B------:R-:W-:Y:S01]  /*0160*/  IMAD.SHL.U32 R9, R10, 0x4, RZ ;  /* 0x000000040a097824 */ /* 0x000fe200078e00ff */
[----:B------:R-:W-:Y:S04]  /*0170*/  BSSY.RECONVERGENT B0, `(.L_x_0) ;  /* 0x0000032000007945 */ /* 0x000fe80003800200 */
[----:B------:R-:W-:Y:S01]  /*0180*/  BSSY.RELIABLE B1, `(.L_x_1) ;  /* 0x0000028000017945 */ /* 0x000fe20003800100 */
[----:B------:R-:W-:Y:S02]  /*0190*/  IMAD.MOV.U32 R8, RZ, RZ, R5 ;  /* 0x000000ffff087224 */ /* 0x000fe400078e0005 */
[----:B-1----:R-:W-:-:S05]  /*01a0*/  VIADD R11, R5, UR6 ;  /* 0x00000006050b7c36 */ /* 0x002fca0008000000 */
[----:B------:R-:W-:Y:S01]  /*01b0*/  ISETP.GE.AND P0, PT, R5, R11, PT ;  /* 0x0000000b0500720c */ /* 0x000fe20003f06270 */
[----:B--2---:R-:W-:-:S04]  /*01c0*/  IMAD.WIDE.U32 R6, R4, 0x4, R6 ;  /* 0x0000000404067825 */ /* 0x004fc800078e0006 */
[----:B------:R-:W-:Y:S02]  /*01d0*/  IMAD.IADD R12, R7, 0x1, R9 ;  /* 0x00000001070c7824 */ /* 0x000fe400078e0209 */
[----:B------:R-:W-:-:S06]  /*01e0*/  IMAD.MOV.U32 R9, RZ, RZ, R6 ;  /* 0x000000ffff097224 */ /* 0x000fcc00078e0006 */
[----:B------:R-:W-:Y:S05]  /*01f0*/  @P0 BRA `(.L_x_2) ;  /* 0x0000000000800947 */ /* 0x000fea0003800000 */
[----:B------:R-:W-:Y:S01]  /*0200*/  IMAD.IADD R6, R11, 0x1, -R8 ;  /* 0x000000010b067824 */ /* 0x000fe200078e0a08 */
[----:B------:R-:W-:Y:S01]  /*0210*/  BSSY.RECONVERGENT B2, `(.L_x_3) ;  /* 0x0000011000027945 */ /* 0x000fe20003800200 */
[----:B------:R-:W-:-:S03]  /*0220*/  PLOP3.LUT P0, PT, PT, PT, PT, 0x80, 0x8 ;  /* 0x000000000008781c */ /* 0x000fc60003f0f070 */
[----:B------:R-:W-:-:S13]  /*0230*/  ISETP.GT.AND P2, PT, R6, 0x3, PT ;  /* 0x000000030600780c */ /* 0x000fda0003f44270 */
[----:B------:R-:W-:Y:S05]  /*0240*/  @!P2 BRA `(.L_x_4) ;  /* 0x000000000034a947 */ /* 0x000fea0003800000 */
[----:B------:R-:W-:Y:S01]  /*0250*/  PLOP3.LUT P0, PT, PT, PT, PT, 0x8, 0x80 ;  /* 0x000000000080781c */ /* 0x000fe20003f0e170 */
[----:B------:R-:W-:-:S12]  /*0260*/  VIADD R13, R11, 0xfffffffd ;  /* 0xfffffffd0b0d7836 */ /* 0x000fd80000000000 */
.L_x_5:
[----:B-1----:R-:W-:Y:S01]  /*0270*/  IMAD.MOV.U32 R6, RZ, RZ, R9 ;  /* 0x000000ffff067224 */ /* 0x002fe200078e0009 */
[----:B------:R-:W-:Y:S01]  /*0280*/  IADD3 R8, PT, PT, R8, 0x4, RZ ;  /* 0x0000000408087810 */ /* 0x000fe20007ffe0ff */
[----:B------:R-:W-:-:S03]  /*0290*/  IMAD.MOV.U32 R7, RZ, RZ, R12 ;  /* 0x000000ffff077224 */ /* 0x000fc600078e000c */
[----:B------:R-:W-:Y:S02]  /*02a0*/  ISETP.GE.AND P2, PT, R8, R13, PT ;  /* 0x0000000d0800720c */ /* 0x000fe40003f46270 */
[----:B0-----:R1:W-:Y:S01]  /*02b0*/  STG.E desc[UR4][R6.64], RZ ;  /* 0x000000ff06007986 */ /* 0x0013e2000c101904 */
[----:B------:R-:W-:-:S03]  /*02c0*/  IADD3 R9, P3, PT, R6, 0x10, RZ ;  /* 0x0000001006097810 */ /* 0x000fc60007f7e0ff */
[----:B------:R1:W-:Y:S02]  /*02d0*/  STG.E desc[UR4][R6.64+0x4], RZ ;  /* 0x000004ff06007986 */ /* 0x0003e4000c101904 */
[----:B------:R-:W-:Y:S02]  /*02e0*/  IMAD.X R12, RZ, RZ, R7, P3 ;  /* 0x000000ffff0c7224 */ /* 0x000fe400018e0607 */
[----:B------:R1:W-:Y:S04]  /*02f0*/  STG.E desc[UR4][R6.64+0x8], RZ ;  /* 0x000008ff06007986 */ /* 0x0003e8000c101904 */
[----:B------:R1:W-:Y:S01]  /*0300*/  STG.E desc[UR4][R6.64+0xc], RZ ;  /* 0x00000cff06007986 */ /* 0x0003e2000c101904 */
[----:B------:R-:W-:Y:S05]  /*0310*/  @!P2 BRA `(.L_x_5) ;  /* 0xfffffffc00d4a947 */ /* 0x000fea000383ffff */
.L_x_4:
[----:B0-----:R-:W-:Y:S05]  /*0320*/  BSYNC.RECONVERGENT B2 ;  /* 0x0000000000027941 */ /* 0x001fea0003800200 */
.L_x_3:
[----:B-1----:R-:W-:-:S05]  /*0330*/  IMAD.IADD R6, R11, 0x1, -R8 ;  /* 0x000000010b067824 */ /* 0x002fca00078e0a08 */
[----:B------:R-:W-:-:S13]  /*0340*/  ISETP.GT.AND P2, PT, R6, 0x1, PT ;  /* 0x000000010600780c */ /* 0x000fda0003f44270 */
[----:B------:R-:W-:Y:S01]  /*0350*/  @P2 IMAD.MOV.U32 R6, RZ, RZ, R9 ;  /* 0x000000ffff062224 */ /* 0x000fe200078e0009 */
[----:B------:R-:W-:Y:S01]  /*0360*/  @P2 PLOP3.LUT P0, PT, PT, PT, PT, 0x8, 0x80 ;  /* 0x000000000080281c */ /* 0x000fe20003f0e170 */
[----:B------:R-:W-:Y:S01]  /*0370*/  @P2 IMAD.MOV.U32 R7, RZ, RZ, R12 ;  /* 0x000000ffff072224 */ /* 0x000fe200078e000c */
[----:B------:R-:W-:Y:S01]  /*0380*/  @P2 IADD3 R9, P3, PT, R9, 0x8, RZ ;  /* 0x0000000809092810 */ /* 0x000fe20007f7e0ff */
[----:B------:R-:W-:-:S03]  /*0390*/  @P2 VIADD R8, R8, 0x2 ;  /* 0x0000000208082836 */ /* 0x000fc60000000000 */
[----:B------:R1:W-:Y:S01]  /*03a0*/  @P2 STG.E desc[UR4][R6.64], RZ ;  /* 0x000000ff06002986 */ /* 0x0003e2000c101904 */
[----:B------:R-:W-:Y:S01]  /*03b0*/  @P2 IMAD.X R12, RZ, RZ, R12, P3 ;  /* 0x000000ffff0c2224 */ /* 0x000fe200018e060c */
[----:B------:R-:W-:Y:S02]  /*03c0*/  ISETP.NE.OR P0, PT, R8, R11, P0 ;  /* 0x0000000b0800720c */ /* 0x000fe40000705670 */
[----:B------:R1:W-:Y:S11]  /*03d0*/  @P2 STG.E desc[UR4][R6.64+0x4], RZ ;  /* 0x000004ff06002986 */ /* 0x0003f6000c101904 */
[----:B------:R-:W-:Y:S05]  /*03e0*/  @!P0 BREAK.RELIABLE B1 ;  /* 0x0000000000018942 */ /* 0x000fea0003800100 */
[----:B-1----:R-:W-:Y:S05]  /*03f0*/  @!P0 BRA `(.L_x_6) ;  /* 0x0000000000248947 */ /* 0x002fea0003800000 */
.L_x_2:
[----:B0-----:R-:W-:Y:S05]  /*0400*/  BSYNC.RELIABLE B1 ;  /* 0x0000000000017941 */ /* 0x001fea0003800100 */
.L_x_1:
[----:B------:R-:W-:Y:S01]  /*0410*/  IMAD.MOV.U32 R6, RZ, RZ, R9 ;  /* 0x000000ffff067224 */ /* 0x000fe200078e0009 */
[----:B------:R-:W-:Y:S01]  /*0420*/  MOV R7, R12 ;  /* 0x0000000c00077202 */ /* 0x000fe20000000f00 */
[----:B------:R-:W-:Y:S01]  /*0430*/  VIADD R8, R8, 0x1 ;  /* 0x0000000108087836 */ /* 0x000fe20000000000 */
[----:B------:R-:W-:-:S03]  /*0440*/  IADD3 R9, P2, PT, R9, 0x4, RZ ;  /* 0x0000000409097810 */ /* 0x000fc60007f5e0ff */
[----:B------:R0:W-:Y:S01]  /*0450*/  STG.E desc[UR4][R6.64], RZ ;  /* 0x000000ff06007986 */ /* 0x0001e2000c101904 */
[----:B------:R-:W-:Y:S01]  /*0460*/  ISETP.NE.AND P0, PT, R8, R11, PT ;  /* 0x0000000b0800720c */ /* 0x000fe20003f05270 */
[----:B------:R-:W-:-:S12]  /*0470*/  IMAD.X R12, RZ, RZ, R12, P2 ;  /* 0x000000ffff0c7224 */ /* 0x000fd800010e060c */
[----:B0-----:R-:W-:Y:S05]  /*0480*/  @P0 BRA `(.L_x_1) ;  /* 0xfffffffc00e00947 */ /* 0x001fea000383ffff */
.L_x_6:
[----:B------:R-:W-:Y:S05]  /*0490*/  BSYNC.RECONVERGENT B0 ;  /* 0x0000000000007941 */ /* 0x000fea0003800200 */
.L_x_0:
[----:B------:R-:W1:Y:S02]  /*04a0*/  LDCU.64 UR6, c[0x0][0x380] ;  /* 0x00007000ff0677ac */ /* 0x000e640008000a00 */
[----:B-1----:R-:W-:-:S04]  /*04b0*/  IADD3 R6, P0, PT, R0, UR6, RZ ;  /* 0x0000000600067c10 */ /* 0x002fc8000ff1e0ff */
[----:B------:R-:W-:-:S05]  /*04c0*/  IADD3.X R7, PT, PT, R3, UR7, RZ, P0, !PT ;  /* 0x0000000703077c10 */ /* 0x000fca00087fe4ff */
[----:B0-----:R-:W2:Y:S01]  /*04d0*/  LDG.E R6, desc[UR4][R6.64] ;  /* 0x0000000406067981 */ /* 0x001ea2000c1e1900 */
[----:B------:R-:W-:Y:S01]  /*04e0*/  BSSY.RECONVERGENT B0, `(.L_x_7) ;  /* 0x000001e000007945 */ /* 0x000fe20003800200 */
[----:B--2---:R-:W-:-:S13]  /*04f0*/  ISETP.NE.AND P0, PT, R6, -0x1, PT ;  /* 0xffffffff0600780c */ /* 0x004fda0003f05270 */
[----:B------:R-:W-:Y:S05]  /*0500*/  @!P0 BRA `(.L_x_8) ;  /* 0x00000000006c8947 */ /* 0x000fea0003800000 */
[----:B------:R-:W0:Y:S01]  /*0510*/  LDCU.64 UR6, c[0x0][0x390] ;  /* 0x00007200ff0677ac */ /* 0x000e220008000a00 */
[----:B------:R-:W1:Y:S01]  /*0520*/  LDC.64 R6, c[0x0][0x398] ;  /* 0x0000e600ff067b82 */ /* 0x000e620000000a00 */
[----:B0-----:R-:W-:-:S04]  /*0530*/  IADD3 R8, P0, PT, R0, UR6, RZ ;  /* 0x0000000600087c10 */ /* 0x001fc8000ff1e0ff */
[----:B------:R-:W-:-:S06]  /*0540*/  IADD3.X R9, PT, PT, R3, UR7, RZ, P0, !PT ;  /* 0x0000000703097c10 */ /* 0x000fcc00087fe4ff */
[----:B------:R-:W1:Y:S02]  /*0550*/  LDG.E R9, desc[UR4][R8.64] ;  /* 0x0000000408097981 */ /* 0x000e64000c1e1900 */
[----:B-1----:R-:W-:-:S06]  /*0560*/  IMAD.WIDE R6, R9, 0x4, R6 ;  /* 0x0000000409067825 */ /* 0x002fcc00078e0206 */
[----:B------:R-:W2:Y:S02]  /*0570*/  LDG.E R6, desc[UR4][R6.64+-0x4] ;  /* 0xfffffc0406067981 */ /* 0x000ea4000c1e1900 */
[----:B--2---:R-:W-:-:S13]  /*0580*/  ISETP.GT.AND P0, PT, R6, 0x1, PT ;  /* 0x000000010600780c */ /* 0x004fda0003f04270 */
[----:B------:R-:W-:Y:S05]  /*0590*/  @!P0 BRA `(.L_x_8) ;  /* 0x0000000000488947 */ /* 0x000fea0003800000 */
[----:B------:R-:W0:Y:S02]  /*05a0*/  LDCU.64 UR6, c[0x0][0x388] ;  /* 0x00007100ff0677ac */ /* 0x000e240008000a00 */
[----:B0-----:R-:W-:-:S04]  /*05b0*/  IADD3 R6, P0, PT, R0, UR6, RZ ;  /* 0x0000000600067c10 */ /* 0x001fc8000ff1e0ff */
[----:B------:R-:W-:-:S05]  /*05c0*/  IADD3.X R7, PT, PT, R3, UR7, RZ, P0, !PT ;  /* 0x0000000703077c10 */ /* 0x000fca00087fe4ff */
[----:B------:R-:W2:Y:S02]  /*05d0*/  LDG.E R6, desc[UR4][R6.64] ;  /* 0x0000000406067981 */ /* 0x000ea4000c1e1900 */
[----:B--2---:R-:W0:Y:S02]  /*05e0*/  F2I.FTZ.U32.TRUNC.NTZ R8, R6 ;  /* 0x0000000600087305 */ /* 0x004e24000021f000 */
[----:B0-----:R-:W-:-:S13]  /*05f0*/  ISETP.NE.U32.AND P0, PT, R8, RZ, PT ;  /* 0x000000ff0800720c */ /* 0x001fda0003f05070 */
[----:B------:R-:W-:Y:S05]  /*0600*/  @!P0 BRA `(.L_x_8) ;  /* 0x00000000002c8947 */ /* 0x000fea0003800000 */
[----:B------:R-:W0:Y:S01]  /*0610*/  LDC.64 R6, c[0x0][0x3a8] ;  /* 0x0000ea00ff067b82 */ /* 0x000e220000000a00 */
[----:B------:R-:W1:Y:S02]  /*0620*/  LDCU UR6, c[0x0][0x3a0] ;  /* 0x00007400ff0677ac */ /* 0x000e640008000800 */
[----:B-1----:R-:W-:-:S04]  /*0630*/  IMAD R9, R5, UR6, RZ ;  /* 0x0000000605097c24 */ /* 0x002fc8000f8e02ff */
[----:B0-----:R-:W-:-:S07]  /*0640*/  IMAD.WIDE R6, R9, 0x4, R6 ;  /* 0x0000000409067825 */ /* 0x001fce00078e0206 */
.L_x_9:
[----:B------:R-:W-:Y:S02]  /*0650*/  LOP3.LUT R9, R8, 0x1, RZ, 0xc0, !PT ;  /* 0x0000000108097812 */ /* 0x000fe400078ec0ff */
[----:B------:R-:W-:-:S03]  /*0660*/  SHF.R.U32.HI R8, RZ, 0x1, R8 ;  /* 0x00000001ff087819 */ /* 0x000fc60000011608 */
[----:B------:R0:W-:Y:S01]  /*0670*/  STG.E desc[UR4][R6.64], R9 ;  /* 0x0000000906007986 */ /* 0x0001e2000c101904 */
[----:B------:R-:W-:Y:S02]  /*0680*/  ISETP.NE.U32.AND P0, PT, R8, RZ, PT ;  /* 0x000000ff0800720c */ /* 0x000fe40003f05070 */
[----:B0-----:R-:W-:-:S05]  /*0690*/  IADD3 R6, P2, PT, R6, 0x4, RZ ;  /* 0x0000000406067810 */ /* 0x001fca0007f5e0ff */
[----:B------:R-:W-:-:S06]  /*06a0*/  IMAD.X R7, RZ, RZ, R7, P2 ;  /* 0x000000ffff077224 */ /* 0x000fcc00010e0607 */
[----:B------:R-:W-:Y:S05]  /*06b0*/  @P0 BRA `(.L_x_9) ;  /* 0xfffffffc00e40947 */ /* 0x000fea000383ffff */
.L_x_8:
[----:B------:R-:W-:Y:S05]  /*06c0*/  BSYNC.RECONVERGENT B0 ;  /* 0x0000000000007941 */ /* 0x000fea0003800200 */
.L_x_7:
[----:B------:R-:W-:Y:S01]  /*06d0*/  VIADD R5, R5, 0x1 ;  /* 0x0000000105057836 */ /* 0x000fe20000000000 */
[----:B------:R-:W-:Y:S02]  /*06e0*/  IADD3 R4, P2, PT, R4, 0x1, RZ ;  /* 0x0000000104047810 */ /* 0x000fe40007f5e0ff */
[----:B------:R-:W-:Y:S02]  /*06f0*/  IADD3 R0, P3, PT, R0, 0x4, RZ ;  /* 0x0000000400007810 */ /* 0x000fe40007f7e0ff */
[----:B------:R-:W-:Y:S01]  /*0700*/  ISETP.NE.AND P0, PT, R2, R5, PT ;  /* 0x000000050200720c */ /* 0x000fe20003f05270 */
[----:B------:R-:W-:Y:S02]  /*0710*/  IMAD.X R10, RZ, RZ, R10, P2 ;  /* 0x000000ffff0a7224 */ /* 0x000fe400010e060a */
[----:B------:R-:W-:-:S10]  /*0720*/  IMAD.X R3, RZ, RZ, R3, P3 ;  /* 0x000000ffff037224 */ /* 0x000fd400018e0603 */
[----:B------:R-:W-:Y:S05]  /*0730*/  @P0 BRA `(.L_x_10) ;  /* 0xfffffff8007c0947 */ /* 0x000fea000383ffff */
[----:B------:R-:W-:Y:S05]  /*0740*/  EXIT ;  /* 0x000000000000794d */ /* 0x000fea0003800000 */
.L_x_11:
[----:B------:R-:W-:-:S00]  /*0750*/  BRA `(.L_x_11) ;  /* 0xfffffffc00fc7947 */ /* 0x000fc0000383ffff */
[----:B------:R-:W-:-:S00]  /*0760*/  NOP ;  /* 0x0000000000007918 */ /* 0x000fc00000000000 */
        /* <DEDUP_REMOVED lines=9> */
.L_x_12:


//--------------------- .nv.shared.reserved.0     --------------------------
	.section	.nv.shared.reserved.0,"aw",@nobits
	.weak		__nv_reservedSMEM_offset_0_alias
	.size		__nv_reservedSMEM_offset_0_alias, 0, 64
	.other		__nv_reservedSMEM_offset_0_alias,@"STO_CUDA_RESERVED_SHARED STV_DEFAULT"
__nv_reservedSMEM_offset_0_alias:
	.zero		0
	.zero		64


//--------------------- .nv.constant0._Z9catUnpackPiPfS_S_iS_i --------------------------
	.section	.nv.constant0._Z9catUnpackPiPfS_S_iS_i,"a",@progbits
	.sectionflags	@""
	.align	4
.nv.constant0._Z9catUnpackPiPfS_S_iS_i:
	.zero		948


//--------------------- SYMBOLS --------------------------

	.type		.nv.reservedSmem.offset0,@object
	.size		.nv.reservedSmem.offset0,0x4
